//
// Generated by NVIDIA NVVM Compiler
//
// Compiler Build ID: CL-36424714
// Cuda compilation tools, release 13.0, V13.0.88
// Based on NVVM 20.0.0
//

.version 9.0
.target sm_100
.address_size 64

	// .globl	_Z9BlurImagePKhPhjj

.visible .entry _Z9BlurImagePKhPhjj(
	.param .u64 .ptr .align 1 _Z9BlurImagePKhPhjj_param_0,
	.param .u64 .ptr .align 1 _Z9BlurImagePKhPhjj_param_1,
	.param .u32 _Z9BlurImagePKhPhjj_param_2,
	.param .u32 _Z9BlurImagePKhPhjj_param_3
)
{
	.reg .pred 	%p<109>;
	.reg .b32 	%r<219>;
	.reg .b64 	%rd<49>;

	ld.param.u64 	%rd3, [_Z9BlurImagePKhPhjj_param_0];
	ld.param.u64 	%rd2, [_Z9BlurImagePKhPhjj_param_1];
	ld.param.u32 	%r97, [_Z9BlurImagePKhPhjj_param_2];
	ld.param.u32 	%r98, [_Z9BlurImagePKhPhjj_param_3];
	cvta.to.global.u64 	%rd1, %rd3;
	mov.u32 	%r99, %ntid.y;
	mov.u32 	%r100, %ctaid.y;
	mov.u32 	%r101, %tid.y;
	mad.lo.s32 	%r1, %r99, %r100, %r101;
	mov.u32 	%r102, %ntid.x;
	mov.u32 	%r103, %ctaid.x;
	mov.u32 	%r104, %tid.x;
	mad.lo.s32 	%r2, %r102, %r103, %r104;
	setp.ge.u32 	%p5, %r1, %r98;
	setp.ge.u32 	%p6, %r2, %r97;
	or.pred  	%p7, %p6, %p5;
	@%p7 bra 	$L__BB0_46;
	add.s32 	%r107, %r2, -9;
	setp.ne.s32 	%p8, %r107, 0;
	setp.lt.u32 	%p9, %r107, %r97;
	and.pred  	%p1, %p8, %p9;
	add.s32 	%r108, %r2, -7;
	setp.ne.s32 	%p10, %r108, 0;
	setp.lt.u32 	%p11, %r108, %r97;
	and.pred  	%p2, %p10, %p11;
	add.s32 	%r109, %r2, -6;
	setp.ne.s32 	%p12, %r109, 0;
	setp.lt.u32 	%p13, %r109, %r97;
	and.pred  	%p3, %p12, %p13;
	add.s32 	%r3, %r2, 1;
	add.s32 	%r110, %r1, -10;
	mad.lo.s32 	%r111, %r97, %r110, %r2;
	add.s32 	%r173, %r111, -10;
	mov.b32 	%r178, 0;
	mov.b32 	%r174, -10;
	mov.u32 	%r172, %r1;
	mov.u32 	%r177, %r178;
$L__BB0_2:
	add.s32 	%r112, %r172, -10;
	setp.ne.s32 	%p14, %r172, 10;
	setp.lt.u32 	%p15, %r112, %r98;
	and.pred  	%p4, %p14, %p15;
	add.s32 	%r113, %r2, -10;
	setp.ne.s32 	%p16, %r113, 0;
	setp.lt.u32 	%p17, %r113, %r97;
	and.pred  	%p18, %p16, %p17;
	and.pred  	%p19, %p18, %p4;
	not.pred 	%p20, %p19;
	@%p20 bra 	$L__BB0_4;
	cvt.u64.u32 	%rd4, %r173;
	add.s64 	%rd5, %rd1, %rd4;
	ld.global.u8 	%r114, [%rd5];
	add.s32 	%r177, %r177, %r114;
	add.s32 	%r178, %r178, 1;
$L__BB0_4:
	and.pred  	%p21, %p1, %p4;
	not.pred 	%p22, %p21;
	@%p22 bra 	$L__BB0_6;
	add.s32 	%r115, %r173, 1;
	cvt.u64.u32 	%rd6, %r115;
	add.s64 	%rd7, %rd1, %rd6;
	ld.global.u8 	%r116, [%rd7];
	add.s32 	%r177, %r177, %r116;
	add.s32 	%r178, %r178, 1;
$L__BB0_6:
	add.s32 	%r117, %r2, -8;
	setp.ne.s32 	%p23, %r117, 0;
	setp.lt.u32 	%p24, %r117, %r97;
	and.pred  	%p25, %p23, %p24;
	and.pred  	%p26, %p25, %p4;
	not.pred 	%p27, %p26;
	@%p27 bra 	$L__BB0_8;
	add.s32 	%r118, %r173, 2;
	cvt.u64.u32 	%rd8, %r118;
	add.s64 	%rd9, %rd1, %rd8;
	ld.global.u8 	%r119, [%rd9];
	add.s32 	%r177, %r177, %r119;
	add.s32 	%r178, %r178, 1;
$L__BB0_8:
	and.pred  	%p28, %p2, %p4;
	not.pred 	%p29, %p28;
	@%p29 bra 	$L__BB0_10;
	add.s32 	%r120, %r173, 3;
	cvt.u64.u32 	%rd10, %r120;
	add.s64 	%rd11, %rd1, %rd10;
	ld.global.u8 	%r121, [%rd11];
	add.s32 	%r177, %r177, %r121;
	add.s32 	%r178, %r178, 1;
$L__BB0_10:
	and.pred  	%p30, %p3, %p4;
	not.pred 	%p31, %p30;
	@%p31 bra 	$L__BB0_12;
	add.s32 	%r122, %r173, 4;
	cvt.u64.u32 	%rd12, %r122;
	add.s64 	%rd13, %rd1, %rd12;
	ld.global.u8 	%r123, [%rd13];
	add.s32 	%r177, %r177, %r123;
	add.s32 	%r178, %r178, 1;
$L__BB0_12:
	add.s32 	%r124, %r2, -5;
	setp.ne.s32 	%p32, %r124, 0;
	setp.lt.u32 	%p33, %r124, %r97;
	and.pred  	%p34, %p32, %p33;
	and.pred  	%p35, %p34, %p4;
	not.pred 	%p36, %p35;
	@%p36 bra 	$L__BB0_14;
	add.s32 	%r125, %r173, 5;
	cvt.u64.u32 	%rd14, %r125;
	add.s64 	%rd15, %rd1, %rd14;
	ld.global.u8 	%r126, [%rd15];
	add.s32 	%r177, %r177, %r126;
	add.s32 	%r178, %r178, 1;
$L__BB0_14:
	add.s32 	%r127, %r2, -4;
	setp.ne.s32 	%p37, %r127, 0;
	setp.lt.u32 	%p38, %r127, %r97;
	and.pred  	%p39, %p37, %p38;
	and.pred  	%p40, %p39, %p4;
	not.pred 	%p41, %p40;
	@%p41 bra 	$L__BB0_16;
	add.s32 	%r128, %r173, 6;
	cvt.u64.u32 	%rd16, %r128;
	add.s64 	%rd17, %rd1, %rd16;
	ld.global.u8 	%r129, [%rd17];
	add.s32 	%r177, %r177, %r129;
	add.s32 	%r178, %r178, 1;
$L__BB0_16:
	add.s32 	%r130, %r2, -3;
	setp.ne.s32 	%p42, %r130, 0;
	setp.lt.u32 	%p43, %r130, %r97;
	and.pred  	%p44, %p42, %p43;
	and.pred  	%p45, %p44, %p4;
	not.pred 	%p46, %p45;
	@%p46 bra 	$L__BB0_18;
	add.s32 	%r131, %r173, 7;
	cvt.u64.u32 	%rd18, %r131;
	add.s64 	%rd19, %rd1, %rd18;
	ld.global.u8 	%r132, [%rd19];
	add.s32 	%r177, %r177, %r132;
	add.s32 	%r178, %r178, 1;
$L__BB0_18:
	add.s32 	%r133, %r2, -2;
	setp.ne.s32 	%p47, %r133, 0;
	setp.lt.u32 	%p48, %r133, %r97;
	and.pred  	%p49, %p47, %p48;
	and.pred  	%p50, %p49, %p4;
	not.pred 	%p51, %p50;
	@%p51 bra 	$L__BB0_20;
	add.s32 	%r134, %r173, 8;
	cvt.u64.u32 	%rd20, %r134;
	add.s64 	%rd21, %rd1, %rd20;
	ld.global.u8 	%r135, [%rd21];
	add.s32 	%r177, %r177, %r135;
	add.s32 	%r178, %r178, 1;
$L__BB0_20:
	add.s32 	%r136, %r2, -1;
	setp.ne.s32 	%p52, %r136, 0;
	setp.lt.u32 	%p53, %r136, %r97;
	and.pred  	%p54, %p52, %p53;
	and.pred  	%p55, %p54, %p4;
	not.pred 	%p56, %p55;
	@%p56 bra 	$L__BB0_22;
	add.s32 	%r137, %r173, 9;
	cvt.u64.u32 	%rd22, %r137;
	add.s64 	%rd23, %rd1, %rd22;
	ld.global.u8 	%r138, [%rd23];
	add.s32 	%r177, %r177, %r138;
	add.s32 	%r178, %r178, 1;
$L__BB0_22:
	setp.eq.s32 	%p57, %r2, 0;
	not.pred 	%p58, %p4;
	or.pred  	%p59, %p57, %p58;
	@%p59 bra 	$L__BB0_24;
	add.s32 	%r139, %r173, 10;
	cvt.u64.u32 	%rd24, %r139;
	add.s64 	%rd25, %rd1, %rd24;
	ld.global.u8 	%r140, [%rd25];
	add.s32 	%r177, %r177, %r140;
	add.s32 	%r178, %r178, 1;
$L__BB0_24:
	setp.ge.u32 	%p60, %r3, %r97;
	not.pred 	%p61, %p4;
	or.pred  	%p62, %p60, %p61;
	@%p62 bra 	$L__BB0_26;
	add.s32 	%r141, %r173, 11;
	cvt.u64.u32 	%rd26, %r141;
	add.s64 	%rd27, %rd1, %rd26;
	ld.global.u8 	%r142, [%rd27];
	add.s32 	%r177, %r177, %r142;
	add.s32 	%r178, %r178, 1;
$L__BB0_26:
	add.s32 	%r143, %r2, 2;
	setp.ne.s32 	%p63, %r143, 0;
	setp.lt.u32 	%p64, %r143, %r97;
	and.pred  	%p65, %p63, %p64;
	and.pred  	%p66, %p65, %p4;
	not.pred 	%p67, %p66;
	@%p67 bra 	$L__BB0_28;
	add.s32 	%r144, %r173, 12;
	cvt.u64.u32 	%rd28, %r144;
	add.s64 	%rd29, %rd1, %rd28;
	ld.global.u8 	%r145, [%rd29];
	add.s32 	%r177, %r177, %r145;
	add.s32 	%r178, %r178, 1;
$L__BB0_28:
	add.s32 	%r146, %r2, 3;
	setp.ne.s32 	%p68, %r146, 0;
	setp.lt.u32 	%p69, %r146, %r97;
	and.pred  	%p70, %p68, %p69;
	and.pred  	%p71, %p70, %p4;
	not.pred 	%p72, %p71;
	@%p72 bra 	$L__BB0_30;
	add.s32 	%r147, %r173, 13;
	cvt.u64.u32 	%rd30, %r147;
	add.s64 	%rd31, %rd1, %rd30;
	ld.global.u8 	%r148, [%rd31];
	add.s32 	%r177, %r177, %r148;
	add.s32 	%r178, %r178, 1;
$L__BB0_30:
	add.s32 	%r149, %r2, 4;
	setp.ne.s32 	%p73, %r149, 0;
	setp.lt.u32 	%p74, %r149, %r97;
	and.pred  	%p75, %p73, %p74;
	and.pred  	%p76, %p75, %p4;
	not.pred 	%p77, %p76;
	@%p77 bra 	$L__BB0_32;
	add.s32 	%r150, %r173, 14;
	cvt.u64.u32 	%rd32, %r150;
	add.s64 	%rd33, %rd1, %rd32;
	ld.global.u8 	%r151, [%rd33];
	add.s32 	%r177, %r177, %r151;
	add.s32 	%r178, %r178, 1;
$L__BB0_32:
	add.s32 	%r152, %r2, 5;
	setp.ne.s32 	%p78, %r152, 0;
	setp.lt.u32 	%p79, %r152, %r97;
	and.pred  	%p80, %p78, %p79;
	and.pred  	%p81, %p80, %p4;
	not.pred 	%p82, %p81;
	@%p82 bra 	$L__BB0_34;
	add.s32 	%r153, %r173, 15;
	cvt.u64.u32 	%rd34, %r153;
	add.s64 	%rd35, %rd1, %rd34;
	ld.global.u8 	%r154, [%rd35];
	add.s32 	%r177, %r177, %r154;
	add.s32 	%r178, %r178, 1;
$L__BB0_34:
	add.s32 	%r155, %r2, 6;
	setp.ne.s32 	%p83, %r155, 0;
	setp.lt.u32 	%p84, %r155, %r97;
	and.pred  	%p85, %p83, %p84;
	and.pred  	%p86, %p85, %p4;
	not.pred 	%p87, %p86;
	@%p87 bra 	$L__BB0_36;
	add.s32 	%r156, %r173, 16;
	cvt.u64.u32 	%rd36, %r156;
	add.s64 	%rd37, %rd1, %rd36;
	ld.global.u8 	%r157, [%rd37];
	add.s32 	%r177, %r177, %r157;
	add.s32 	%r178, %r178, 1;
$L__BB0_36:
	add.s32 	%r158, %r2, 7;
	setp.ne.s32 	%p88, %r158, 0;
	setp.lt.u32 	%p89, %r158, %r97;
	and.pred  	%p90, %p88, %p89;
	and.pred  	%p91, %p90, %p4;
	not.pred 	%p92, %p91;
	@%p92 bra 	$L__BB0_38;
	add.s32 	%r159, %r173, 17;
	cvt.u64.u32 	%rd38, %r159;
	add.s64 	%rd39, %rd1, %rd38;
	ld.global.u8 	%r160, [%rd39];
	add.s32 	%r177, %r177, %r160;
	add.s32 	%r178, %r178, 1;
$L__BB0_38:
	add.s32 	%r161, %r2, 8;
	setp.ne.s32 	%p93, %r161, 0;
	setp.lt.u32 	%p94, %r161, %r97;
	and.pred  	%p95, %p93, %p94;
	and.pred  	%p96, %p95, %p4;
	not.pred 	%p97, %p96;
	@%p97 bra 	$L__BB0_40;
	add.s32 	%r162, %r173, 18;
	cvt.u64.u32 	%rd40, %r162;
	add.s64 	%rd41, %rd1, %rd40;
	ld.global.u8 	%r163, [%rd41];
	add.s32 	%r177, %r177, %r163;
	add.s32 	%r178, %r178, 1;
$L__BB0_40:
	add.s32 	%r164, %r2, 9;
	setp.ne.s32 	%p98, %r164, 0;
	setp.lt.u32 	%p99, %r164, %r97;
	and.pred  	%p100, %p98, %p99;
	and.pred  	%p101, %p100, %p4;
	not.pred 	%p102, %p101;
	@%p102 bra 	$L__BB0_42;
	add.s32 	%r165, %r173, 19;
	cvt.u64.u32 	%rd42, %r165;
	add.s64 	%rd43, %rd1, %rd42;
	ld.global.u8 	%r166, [%rd43];
	add.s32 	%r177, %r177, %r166;
	add.s32 	%r178, %r178, 1;
$L__BB0_42:
	add.s32 	%r167, %r2, 10;
	setp.ne.s32 	%p103, %r167, 0;
	setp.lt.u32 	%p104, %r167, %r97;
	and.pred  	%p105, %p103, %p104;
	and.pred  	%p106, %p105, %p4;
	not.pred 	%p107, %p106;
	@%p107 bra 	$L__BB0_44;
	add.s32 	%r168, %r173, 20;
	cvt.u64.u32 	%rd44, %r168;
	add.s64 	%rd45, %rd1, %rd44;
	ld.global.u8 	%r169, [%rd45];
	add.s32 	%r177, %r177, %r169;
	add.s32 	%r178, %r178, 1;
$L__BB0_44:
	add.s32 	%r174, %r174, 1;
	add.s32 	%r173, %r173, %r97;
	add.s32 	%r172, %r172, 1;
	setp.ne.s32 	%p108, %r174, 11;
	@%p108 bra 	$L__BB0_2;
	div.u32 	%r170, %r177, %r178;
	mad.lo.s32 	%r171, %r97, %r1, %r2;
	cvt.u64.u32 	%rd46, %r171;
	cvta.to.global.u64 	%rd47, %rd2;
	add.s64 	%rd48, %rd47, %rd46;
	st.global.u8 	[%rd48], %r170;
$L__BB0_46:
	ret;

}


// ===== COMPILED SASS (sm_100) =====

	.target	sm_100

	.elftype	@"ET_EXEC"


//--------------------- .note.nv.tkinfo           --------------------------
	.section	.note.nv.tkinfo,"",@"SHT_NOTE"
	.sectionflags	@"SHF_NOTE_NV_TKINFO"
	.tkinfo
        /*0018*/ 	.word	0x00000002
        /*0030*/ 	.string	""
        /*0030*/ 	.string	"ptxas"
        /*0030*/ 	.string	"Cuda compilation tools, release 13.0, V13.0.88"
        /*0030*/ 	.string	"Build cuda_13.0.r13.0/compiler.36424714_0"
        /*0030*/ 	.string	"-arch sm_100 -m 64 "



//--------------------- .note.nv.cuinfo           --------------------------
	.section	.note.nv.cuinfo,"",@"SHT_NOTE"
	.sectionflags	@"SHF_NOTE_NV_CUINFO"
        /*0018*/ 	.short	0x0002
        /*001a*/ 	.short	0x0064
        /*001c*/ 	.short	0x0082
	.zero		2


//--------------------- .nv.info                  --------------------------
	.section	.nv.info,"",@"SHT_CUDA_INFO"
	.align	4


	//----- nvinfo : EIATTR_REGCOUNT
	.align		4
        /*0000*/ 	.byte	0x04, 0x2f
        /*0002*/ 	.short	(.L_1 - .L_0)
	.align		4
.L_0:
        /*0004*/ 	.word	index@(_Z9BlurImagePKhPhjj)
        /*0008*/ 	.word	0x0000002c


	//----- nvinfo : EIATTR_FRAME_SIZE
	.align		4
.L_1:
        /*000c*/ 	.byte	0x04, 0x11
        /*000e*/ 	.short	(.L_3 - .L_2)
	.align		4
.L_2:
        /*0010*/ 	.word	index@(_Z9BlurImagePKhPhjj)
        /*0014*/ 	.word	0x00000000


	//----- nvinfo : EIATTR_MIN_STACK_SIZE
	.align		4
.L_3:
        /*0018*/ 	.byte	0x04, 0x12
        /*001a*/ 	.short	(.L_5 - .L_4)
	.align		4
.L_4:
        /*001c*/ 	.word	index@(_Z9BlurImagePKhPhjj)
        /*0020*/ 	.word	0x00000000
.L_5:


//--------------------- .nv.compat                --------------------------
	.section	.nv.compat,"",@"SHT_CUDA_COMPAT_INFO"
	.align	4
        /*0000*/ 	.byte	0x02, 0x09, 0x00, 0x00, 0x02, 0x02, 0x01, 0x00, 0x02, 0x05, 0x05, 0x00, 0x03, 0x07, 0x01, 0x01
        /*0010*/ 	.byte	0x02, 0x03, 0x00, 0x00, 0x02, 0x06, 0x01, 0x00, 0x04, 0x0b, 0x08, 0x00, 0x09, 0x00, 0x00, 0x00
        /*0020*/ 	.byte	0x00, 0x00, 0x00, 0x00


//--------------------- .nv.info._Z9BlurImagePKhPhjj --------------------------
	.section	.nv.info._Z9BlurImagePKhPhjj,"",@"SHT_CUDA_INFO"
	.sectionflags	@""
	.align	4


	//----- nvinfo : EIATTR_CUDA_API_VERSION
	.align		4
        /*0000*/ 	.byte	0x04, 0x37
        /*0002*/ 	.short	(.L_7 - .L_6)
.L_6:
        /*0004*/ 	.word	0x00000082


	//----- nvinfo : EIATTR_KPARAM_INFO
	.align		4
.L_7:
        /*0008*/ 	.byte	0x04, 0x17
        /*000a*/ 	.short	(.L_9 - .L_8)
.L_8:
        /*000c*/ 	.word	0x00000000
        /*0010*/ 	.short	0x0003
        /*0012*/ 	.short	0x0014
        /*0014*/ 	.byte	0x00, 0xf0, 0x11, 0x00


	//----- nvinfo : EIATTR_KPARAM_INFO
	.align		4
.L_9:
        /*0018*/ 	.byte	0x04, 0x17
        /*001a*/ 	.short	(.L_11 - .L_10)
.L_10:
        /*001c*/ 	.word	0x00000000
        /*0020*/ 	.short	0x0002
        /*0022*/ 	.short	0x0010
        /*0024*/ 	.byte	0x00, 0xf0, 0x11, 0x00


	//----- nvinfo : EIATTR_KPARAM_INFO
	.align		4
.L_11:
        /*0028*/ 	.byte	0x04, 0x17
        /*002a*/ 	.short	(.L_13 - .L_12)
.L_12:
        /*002c*/ 	.word	0x00000000
        /*0030*/ 	.short	0x0001
        /*0032*/ 	.short	0x0008
        /*0034*/ 	.byte	0x00, 0xf5, 0x21, 0x00


	//----- nvinfo : EIATTR_KPARAM_INFO
	.align		4
.L_13:
        /*0038*/ 	.byte	0x04, 0x17
        /*003a*/ 	.short	(.L_15 - .L_14)
.L_14:
        /*003c*/ 	.word	0x00000000
        /*0040*/ 	.short	0x0000
        /*0042*/ 	.short	0x0000
        /*0044*/ 	.byte	0x00, 0xf5, 0x21, 0x00


	//----- nvinfo : EIATTR_SPARSE_MMA_MASK
	.align		4
.L_15:
        /*0048*/ 	.byte	0x03, 0x50
        /*004a*/ 	.short	0x0000


	//----- nvinfo : EIATTR_MAXREG_COUNT
	.align		4
        /*004c*/ 	.byte	0x03, 0x1b
        /*004e*/ 	.short	0x00ff


	//----- nvinfo : EIATTR_MERCURY_ISA_VERSION
	.align		4
        /*0050*/ 	.byte	0x03, 0x5f
        /*0052*/ 	.short	0x0101


	//----- nvinfo : EIATTR_VRC_CTA_INIT_COUNT
	.align		4
        /*0054*/ 	.byte	0x02, 0x4a
	.zero		1
	.zero		1


	//----- nvinfo : EIATTR_EXIT_INSTR_OFFSETS
	.align		4
        /*0058*/ 	.byte	0x04, 0x1c
        /*005a*/ 	.short	(.L_17 - .L_16)


	//   ....[0]....
.L_16:
        /*005c*/ 	.word	0x000000c0


	//   ....[1]....
        /*0060*/ 	.word	0x000013e0


	//----- nvinfo : EIATTR_CBANK_PARAM_SIZE
	.align		4
.L_17:
        /*0064*/ 	.byte	0x03, 0x19
        /*0066*/ 	.short	0x0018


	//----- nvinfo : EIATTR_PARAM_CBANK
	.align		4
        /*0068*/ 	.byte	0x04, 0x0a
        /*006a*/ 	.short	(.L_19 - .L_18)
	.align		4
.L_18:
        /*006c*/ 	.word	index@(.nv.constant0._Z9BlurImagePKhPhjj)
        /*0070*/ 	.short	0x0380
        /*0072*/ 	.short	0x0018


	//----- nvinfo : EIATTR_SW_WAR
	.align		4
.L_19:
        /*0074*/ 	.byte	0x04, 0x36
        /*0076*/ 	.short	(.L_21 - .L_20)
.L_20:
        /*0078*/ 	.word	0x00000008
.L_21:


//--------------------- .nv.callgraph             --------------------------
	.section	.nv.callgraph,"",@"SHT_CUDA_CALLGRAPH"
	.align	4
	.sectionentsize	8
	.align		4
        /*0000*/ 	.word	0x00000000
	.align		4
        /*0004*/ 	.word	0xffffffff
	.align		4
        /*0008*/ 	.word	0x00000000
	.align		4
        /*000c*/ 	.word	0xfffffffe
	.align		4
        /*0010*/ 	.word	0x00000000
	.align		4
        /*0014*/ 	.word	0xfffffffd
	.align		4
        /*0018*/ 	.word	0x00000000
	.align		4
        /*001c*/ 	.word	0xfffffffc


//--------------------- .text._Z9BlurImagePKhPhjj --------------------------
	.section	.text._Z9BlurImagePKhPhjj,"ax",@progbits
	.align	128
        .global         _Z9BlurImagePKhPhjj
        .type           _Z9BlurImagePKhPhjj,@function
        .size           _Z9BlurImagePKhPhjj,(.L_x_2 - _Z9BlurImagePKhPhjj)
        .other          _Z9BlurImagePKhPhjj,@"STO_CUDA_ENTRY STV_DEFAULT"
_Z9BlurImagePKhPhjj:
.text._Z9BlurImagePKhPhjj:
[----:B------:R-:W-:Y:S01]  /*0000*/  LDC R1, c[0x0][0x37c] ;  /* 0x0000df00ff017b82 */ /* 0x000fe20000000800 */
[----:B------:R-:W0:Y:S01]  /*0010*/  S2R R2, SR_CTAID.Y ;  /* 0x0000000000027919 */ /* 0x000e220000002600 */
[----:B------:R-:W0:Y:S01]  /*0020*/  LDCU UR4, c[0x0][0x364] ;  /* 0x00006c80ff0477ac */ /* 0x000e220008000800 */
[----:B------:R-:W0:Y:S01]  /*0030*/  S2R R3, SR_TID.Y ;  /* 0x0000000000037919 */ /* 0x000e220000002200 */
[----:B------:R-:W1:Y:S01]  /*0040*/  LDCU UR5, c[0x0][0x360] ;  /* 0x00006c00ff0577ac */ /* 0x000e620008000800 */
[----:B------:R-:W1:Y:S01]  /*0050*/  S2R R5, SR_CTAID.X ;  /* 0x0000000000057919 */ /* 0x000e620000002500 */
[----:B------:R-:W2:Y:S01]  /*0060*/  LDCU.64 UR8, c[0x0][0x390] ;  /* 0x00007200ff0877ac */ /* 0x000ea20008000a00 */
[----:B------:R-:W1:Y:S01]  /*0070*/  S2R R0, SR_TID.X ;  /* 0x0000000000007919 */ /* 0x000e620000002100 */
[----:B0-----:R-:W-:-:S05]  /*0080*/  IMAD R2, R2, UR4, R3 ;  /* 0x0000000402027c24 */ /* 0x001fca000f8e0203 */
[----:B--2---:R-:W-:Y:S01]  /*0090*/  ISETP.GE.U32.AND P0, PT, R2, UR9, PT ;  /* 0x0000000902007c0c */ /* 0x004fe2000bf06070 */
[----:B-1----:R-:W-:-:S05]  /*00a0*/  IMAD R5, R5, UR5, R0 ;  /* 0x0000000505057c24 */ /* 0x002fca000f8e0200 */
[----:B------:R-:W-:-:S13]  /*00b0*/  ISETP.GE.U32.OR P0, PT, R5, UR8, P0 ;  /* 0x0000000805007c0c */ /* 0x000fda0008706470 */
[----:B------:R-:W-:Y:S05]  /*00c0*/  @P0 EXIT ;  /* 0x000000000000094d */ /* 0x000fea0003800000 */
[C---:B------:R-:W-:Y:S01]  /*00d0*/  VIADD R3, R5.reuse, 0xfffffff7 ;  /* 0xfffffff705037836 */ /* 0x040fe20000000000 */
[----:B------:R-:W0:Y:S01]  /*00e0*/  LDCU.64 UR6, c[0x0][0x358] ;  /* 0x00006b00ff0677ac */ /* 0x000e220008000a00 */
[C---:B------:R-:W-:Y:S02]  /*00f0*/  VIADD R4, R5.reuse, 0xfffffff9 ;  /* 0xfffffff905047836 */ /* 0x040fe40000000000 */
[----:B------:R-:W-:Y:S01]  /*0100*/  VIADD R6, R5, 0xfffffffa ;  /* 0xfffffffa05067836 */ /* 0x000fe20000000000 */
[----:B------:R-:W-:Y:S01]  /*0110*/  ISETP.GE.U32.AND P0, PT, R3, UR8, PT ;  /* 0x0000000803007c0c */ /* 0x000fe2000bf06070 */
[----:B------:R-:W-:Y:S01]  /*0120*/  VIADD R7, R5, 0xfffffff6 ;  /* 0xfffffff605077836 */ /* 0x000fe20000000000 */
[----:B------:R-:W-:Y:S01]  /*0130*/  ISETP.GE.U32.AND P1, PT, R4, UR8, PT ;  /* 0x0000000804007c0c */ /* 0x000fe2000bf26070 */
[----:B------:R-:W-:Y:S01]  /*0140*/  VIADD R0, R2, 0xfffffff6 ;  /* 0xfffffff602007836 */ /* 0x000fe20000000000 */
[----:B------:R-:W-:Y:S01]  /*0150*/  ISETP.NE.AND P0, PT, R3, RZ, !P0 ;  /* 0x000000ff0300720c */ /* 0x000fe20004705270 */
[----:B------:R-:W-:Y:S01]  /*0160*/  VIADD R8, R5, 0x1 ;  /* 0x0000000105087836 */ /* 0x000fe20000000000 */
[----:B------:R-:W-:Y:S01]  /*0170*/  ISETP.GE.U32.AND P2, PT, R6, UR8, PT ;  /* 0x0000000806007c0c */ /* 0x000fe2000bf46070 */
[----:B------:R-:W-:Y:S01]  /*0180*/  IMAD R11, R0, UR8, R5 ;  /* 0x00000008000b7c24 */ /* 0x000fe2000f8e0205 */
[----:B------:R-:W-:Y:S01]  /*0190*/  ISETP.GE.U32.AND P3, PT, R7, UR8, PT ;  /* 0x0000000807007c0c */ /* 0x000fe2000bf66070 */
[----:B------:R-:W-:Y:S01]  /*01a0*/  IMAD.MOV.U32 R0, RZ, RZ, RZ ;  /* 0x000000ffff007224 */ /* 0x000fe200078e00ff */
[----:B------:R-:W-:Y:S01]  /*01b0*/  ISETP.NE.AND P4, PT, R4, RZ, !P1 ;  /* 0x000000ff0400720c */ /* 0x000fe20004f85270 */
[----:B------:R-:W-:Y:S01]  /*01c0*/  IMAD.MOV.U32 R10, RZ, RZ, R2 ;  /* 0x000000ffff0a7224 */ /* 0x000fe200078e0002 */
[----:B------:R-:W-:Y:S01]  /*01d0*/  P2R R4, PR, RZ, 0x1 ;  /* 0x00000001ff047803 */ /* 0x000fe20000000000 */
[----:B------:R-:W-:Y:S01]  /*01e0*/  IMAD.MOV.U32 R3, RZ, RZ, RZ ;  /* 0x000000ffff037224 */ /* 0x000fe200078e00ff */
[----:B------:R-:W-:Y:S01]  /*01f0*/  ISETP.NE.AND P1, PT, R6, RZ, !P2 ;  /* 0x000000ff0600720c */ /* 0x000fe20005725270 */
[----:B------:R-:W-:Y:S01]  /*0200*/  VIADD R11, R11, 0xfffffff6 ;  /* 0xfffffff60b0b7836 */ /* 0x000fe20000000000 */
[----:B------:R-:W-:Y:S01]  /*0210*/  ISETP.NE.AND P0, PT, R7, RZ, !P3 ;  /* 0x000000ff0700720c */ /* 0x000fe20005f05270 */
[----:B------:R-:W1:Y:S01]  /*0220*/  LDCU UR9, c[0x0][0x394] ;  /* 0x00007280ff0977ac */ /* 0x000e620008000800 */
[----:B------:R-:W-:-:S02]  /*0230*/  P2R R6, PR, RZ, 0x10 ;  /* 0x00000010ff067803 */ /* 0x000fc40000000000 */
[----:B------:R-:W-:Y:S01]  /*0240*/  P2R R7, PR, RZ, 0x2 ;  /* 0x00000002ff077803 */ /* 0x000fe20000000000 */
[----:B------:R-:W2:Y:S01]  /*0250*/  LDCU UR10, c[0x0][0x390] ;  /* 0x00007200ff0a77ac */ /* 0x000ea20008000800 */
[----:B------:R-:W-:Y:S01]  /*0260*/  P2R R9, PR, RZ, 0x1 ;  /* 0x00000001ff097803 */ /* 0x000fe20000000000 */
[----:B0-----:R-:W-:-:S06]  /*0270*/  UMOV UR4, 0xfffffff6 ;  /* 0xfffffff600047882 */ /* 0x001fcc0000000000 */
.L_x_0:
[----:B------:R-:W-:Y:S01]  /*0280*/  VIADD R12, R10, 0xfffffff6 ;  /* 0xfffffff60a0c7836 */ /* 0x000fe20000000000 */
[----:B------:R-:W-:Y:S02]  /*0290*/  ISETP.NE.AND P1, PT, R9, RZ, PT ;  /* 0x000000ff0900720c */ /* 0x000fe40003f25270 */
[----:B------:R-:W-:Y:S02]  /*02a0*/  ISETP.NE.AND P2, PT, R4, RZ, PT ;  /* 0x000000ff0400720c */ /* 0x000fe40003f45270 */
[----:B-1----:R-:W-:Y:S02]  /*02b0*/  ISETP.GE.U32.AND P0, PT, R12, UR9, PT ;  /* 0x000000090c007c0c */ /* 0x002fe4000bf06070 */
[----:B------:R-:W-:Y:S02]  /*02c0*/  ISETP.NE.AND P4, PT, R6, RZ, PT ;  /* 0x000000ff0600720c */ /* 0x000fe40003f85270 */
[----:B------:R-:W-:Y:S02]  /*02d0*/  ISETP.NE.AND P0, PT, R10, 0xa, !P0 ;  /* 0x0000000a0a00780c */ /* 0x000fe40004705270 */
[----:B------:R-:W-:-:S02]  /*02e0*/  ISETP.NE.AND P5, PT, R7, RZ, PT ;  /* 0x000000ff0700720c */ /* 0x000fc40003fa5270 */
[----:B------:R-:W-:-:S04]  /*02f0*/  PLOP3.LUT P3, PT, P1, P0, PT, 0x80, 0x8 ;  /* 0x000000000008781c */ /* 0x000fc80000f61070 */
[----:B------:R-:W-:-:S09]  /*0300*/  P2R R14, PR, RZ, 0x8 ;  /* 0x00000008ff0e7803 */ /* 0x000fd20000000000 */
[----:B------:R-:W0:Y:S02]  /*0310*/  @P3 LDC.64 R22, c[0x0][0x380] ;  /* 0x0000e000ff163b82 */ /* 0x000e240000000a00 */
[----:B0-----:R-:W-:-:S05]  /*0320*/  @P3 IADD3 R22, P1, PT, R11, R22, RZ ;  /* 0x000000160b163210 */ /* 0x001fca0007f3e0ff */
[----:B------:R-:W-:Y:S01]  /*0330*/  @P3 IMAD.X R23, RZ, RZ, R23, P1 ;  /* 0x000000ffff173224 */ /* 0x000fe200008e0617 */
[----:B------:R-:W-:-:S13]  /*0340*/  PLOP3.LUT P1, PT, P2, P0, PT, 0x80, 0x8 ;  /* 0x000000000008781c */ /* 0x000fda0001721070 */
[----:B------:R-:W0:Y:S01]  /*0350*/  @P1 LDC.64 R12, c[0x0][0x380] ;  /* 0x0000e000ff0c1b82 */ /* 0x000e220000000a00 */
[----:B------:R-:W-:-:S05]  /*0360*/  @P1 VIADD R21, R11, 0x1 ;  /* 0x000000010b151836 */ /* 0x000fca0000000000 */
[----:B0-----:R-:W-:Y:S01]  /*0370*/  @P1 IADD3 R20, P2, PT, R21, R12, RZ ;  /* 0x0000000c15141210 */ /* 0x001fe20007f5e0ff */
[----:B------:R-:W-:-:S04]  /*0380*/  VIADD R12, R5, 0xfffffff8 ;  /* 0xfffffff8050c7836 */ /* 0x000fc80000000000 */
[----:B------:R-:W-:Y:S01]  /*0390*/  @P1 IMAD.X R21, RZ, RZ, R13, P2 ;  /* 0x000000ffff151224 */ /* 0x000fe200010e060d */
[----:B--2---:R-:W-:-:S04]  /*03a0*/  ISETP.GE.U32.AND P2, PT, R12, UR10, PT ;  /* 0x0000000a0c007c0c */ /* 0x004fc8000bf46070 */
[----:B------:R-:W-:Y:S01]  /*03b0*/  ISETP.NE.AND P2, PT, R12, RZ, !P2 ;  /* 0x000000ff0c00720c */ /* 0x000fe20005745270 */
[----:B------:R-:W2:Y:S03]  /*03c0*/  @P1 LDG.E.U8 R20, desc[UR6][R20.64] ;  /* 0x0000000614141981 */ /* 0x000ea6000c1e1100 */
[----:B------:R-:W-:-:S04]  /*03d0*/  PLOP3.LUT P2, PT, P2, P0, PT, 0x80, 0x8 ;  /* 0x000000000008781c */ /* 0x000fc80001741070 */
[----:B------:R-:W-:-:S09]  /*03e0*/  P2R R16, PR, RZ, 0x4 ;  /* 0x00000004ff107803 */ /* 0x000fd20000000000 */
[----:B------:R-:W0:Y:S01]  /*03f0*/  @P2 LDC.64 R12, c[0x0][0x380] ;  /* 0x0000e000ff0c2b82 */ /* 0x000e220000000a00 */
[----:B------:R-:W-:-:S05]  /*0400*/  @P2 VIADD R41, R11, 0x2 ;  /* 0x000000020b292836 */ /* 0x000fca0000000000 */
[----:B0-----:R-:W-:Y:S01]  /*0410*/  @P2 IADD3 R40, P3, PT, R41, R12, RZ ;  /* 0x0000000c29282210 */ /* 0x001fe20007f7e0ff */
[----:B------:R-:W-:-:S04]  /*0420*/  VIADD R12, R5, 0xfffffffb ;  /* 0xfffffffb050c7836 */ /* 0x000fc80000000000 */
[----:B------:R-:W-:Y:S01]  /*0430*/  @P2 IMAD.X R41, RZ, RZ, R13, P3 ;  /* 0x000000ffff292224 */ /* 0x000fe200018e060d */
[----:B------:R-:W-:-:S13]  /*0440*/  PLOP3.LUT P3, PT, P4, P0, PT, 0x80, 0x8 ;  /* 0x000000000008781c */ /* 0x000fda0002761070 */
[----:B------:R-:W0:Y:S01]  /*0450*/  @P3 LDC.64 R18, c[0x0][0x380] ;  /* 0x0000e000ff123b82 */ /* 0x000e220000000a00 */
[----:B------:R-:W-:-:S05]  /*0460*/  @P3 VIADD R13, R11, 0x3 ;  /* 0x000000030b0d3836 */ /* 0x000fca0000000000 */
[----:B0-----:R-:W-:Y:S02]  /*0470*/  @P3 IADD3 R18, P4, PT, R13, R18, RZ ;  /* 0x000000120d123210 */ /* 0x001fe40007f9e0ff */
[----:B------:R-:W-:-:S03]  /*0480*/  P2R R13, PR, RZ, 0x8 ;  /* 0x00000008ff0d7803 */ /* 0x000fc60000000000 */
[----:B------:R-:W-:Y:S01]  /*0490*/  @P3 IMAD.X R19, RZ, RZ, R19, P4 ;  /* 0x000000ffff133224 */ /* 0x000fe200020e0613 */
[----:B------:R-:W-:Y:S02]  /*04a0*/  PLOP3.LUT P4, PT, P5, P0, PT, 0x80, 0x8 ;  /* 0x000000000008781c */ /* 0x000fe40002f81070 */
[----:B------:R-:W-:-:S11]  /*04b0*/  ISETP.NE.AND P3, PT, R14, RZ, PT ;  /* 0x000000ff0e00720c */ /* 0x000fd60003f65270 */
[----:B------:R-:W0:Y:S01]  /*04c0*/  @P4 LDC.64 R26, c[0x0][0x380] ;  /* 0x0000e000ff1a4b82 */ /* 0x000e220000000a00 */
[----:B------:R-:W-:Y:S01]  /*04d0*/  @P4 VIADD R15, R11, 0x4 ;  /* 0x000000040b0f4836 */ /* 0x000fe20000000000 */
[----:B------:R-:W3:Y:S04]  /*04e0*/  @P3 LDG.E.U8 R22, desc[UR6][R22.64] ;  /* 0x0000000616163981 */ /* 0x000ee8000c1e1100 */
[----:B0-----:R-:W-:Y:S02]  /*04f0*/  @P4 IADD3 R26, P5, PT, R15, R26, RZ ;  /* 0x0000001a0f1a4210 */ /* 0x001fe40007fbe0ff */
[----:B------:R-:W-:-:S03]  /*0500*/  P2R R15, PR, RZ, 0x10 ;  /* 0x00000010ff0f7803 */ /* 0x000fc60000000000 */
[----:B------:R-:W-:Y:S01]  /*0510*/  @P4 IMAD.X R27, RZ, RZ, R27, P5 ;  /* 0x000000ffff1b4224 */ /* 0x000fe200028e061b */
[----:B------:R-:W-:-:S04]  /*0520*/  ISETP.GE.U32.AND P5, PT, R12, UR10, PT ;  /* 0x0000000a0c007c0c */ /* 0x000fc8000bfa6070 */
[----:B------:R-:W-:Y:S01]  /*0530*/  ISETP.NE.AND P5, PT, R12, RZ, !P5 ;  /* 0x000000ff0c00720c */ /* 0x000fe20006fa5270 */
[----:B------:R-:W-:-:S03]  /*0540*/  VIADD R12, R5, 0xfffffffc ;  /* 0xfffffffc050c7836 */ /* 0x000fc60000000000 */
[----:B------:R-:W-:-:S13]  /*0550*/  PLOP3.LUT P5, PT, P5, P0, PT, 0x80, 0x8 ;  /* 0x000000000008781c */ /* 0x000fda0002fa1070 */
[----:B------:R-:W0:Y:S01]  /*0560*/  @P5 LDC.64 R38, c[0x0][0x380] ;  /* 0x0000e000ff265b82 */ /* 0x000e220000000a00 */
[----:B------:R-:W-:-:S05]  /*0570*/  @P5 VIADD R17, R11, 0x5 ;  /* 0x000000050b115836 */ /* 0x000fca0000000000 */
[----:B0-----:R-:W-:-:S05]  /*0580*/  @P5 IADD3 R38, P6, PT, R17, R38, RZ ;  /* 0x0000002611265210 */ /* 0x001fca0007fde0ff */
[----:B------:R-:W-:Y:S01]  /*0590*/  @P5 IMAD.X R39, RZ, RZ, R39, P6 ;  /* 0x000000ffff275224 */ /* 0x000fe200030e0627 */
[----:B------:R-:W-:-:S04]  /*05a0*/  ISETP.GE.U32.AND P6, PT, R12, UR10, PT ;  /* 0x0000000a0c007c0c */ /* 0x000fc8000bfc6070 */
[----:B------:R-:W-:Y:S01]  /*05b0*/  ISETP.NE.AND P6, PT, R12, RZ, !P6 ;  /* 0x000000ff0c00720c */ /* 0x000fe200077c5270 */
[----:B------:R-:W-:Y:S01]  /*05c0*/  VIADD R12, R5, 0xfffffffd ;  /* 0xfffffffd050c7836 */ /* 0x000fe20000000000 */
[----:B------:R-:W4:Y:S02]  /*05d0*/  @P5 LDG.E.U8 R28, desc[UR6][R38.64] ;  /* 0x00000006261c5981 */ /* 0x000f24000c1e1100 */
        /* <DEDUP_REMOVED lines=8> */
[----:B------:R-:W5:Y:S02]  /*0660*/  @P6 LDG.E.U8 R24, desc[UR6][R24.64] ;  /* 0x0000000618186981 */ /* 0x000f64000c1e1100 */
[----:B------:R-:W-:-:S04]  /*0670*/  PLOP3.LUT P4, PT, P2, P0, PT, 0x80, 0x8 ;  /* 0x000000000008781c */ /* 0x000fc80001781070 */
[----:B------:R-:W-:-:S09]  /*0680*/  P2R R14, PR, RZ, 0x10 ;  /* 0x00000010ff0e7803 */ /* 0x000fd20000000000 */
[----:B------:R-:W0:Y:S01]  /*0690*/  @P4 LDC.64 R30, c[0x0][0x380] ;  /* 0x0000e000ff1e4b82 */ /* 0x000e220000000a00 */
[----:B------:R-:W-:-:S05]  /*06a0*/  @P4 VIADD R17, R11, 0x7 ;  /* 0x000000070b114836 */ /* 0x000fca0000000000 */
[----:B0-----:R-:W-:-:S05]  /*06b0*/  @P4 IADD3 R30, P2, PT, R17, R30, RZ ;  /* 0x0000001e111e4210 */ /* 0x001fca0007f5e0ff */
[----:B------:R-:W-:Y:S01]  /*06c0*/  @P4 IMAD.X R31, RZ, RZ, R31, P2 ;  /* 0x000000ffff1f4224 */ /* 0x000fe200010e061f */
[----:B------:R-:W-:-:S04]  /*06d0*/  ISETP.GE.U32.AND P2, PT, R12, UR10, PT ;  /* 0x0000000a0c007c0c */ /* 0x000fc8000bf46070 */
[----:B------:R-:W-:-:S04]  /*06e0*/  ISETP.NE.AND P2, PT, R12, RZ, !P2 ;  /* 0x000000ff0c00720c */ /* 0x000fc80005745270 */
[----:B------:R-:W-:-:S04]  /*06f0*/  PLOP3.LUT P4, PT, P2, P0, PT, 0x80, 0x8 ;  /* 0x000000000008781c */ /* 0x000fc80001781070 */
[----:B------:R-:W-:-:S09]  /*0700*/  P2R R12, PR, RZ, 0x10 ;  /* 0x00000010ff0c7803 */ /* 0x000fd20000000000 */
[----:B------:R-:W0:Y:S01]  /*0710*/  @P4 LDC.64 R36, c[0x0][0x380] ;  /* 0x0000e000ff244b82 */ /* 0x000e220000000a00 */
[----:B------:R-:W-:-:S05]  /*0720*/  @P4 VIADD R17, R11, 0x8 ;  /* 0x000000080b114836 */ /* 0x000fca0000000000 */
[----:B0-----:R-:W-:Y:S01]  /*0730*/  @P4 IADD3 R36, P2, PT, R17, R36, RZ ;  /* 0x0000002411244210 */ /* 0x001fe20007f5e0ff */
[----:B------:R-:W-:-:S04]  /*0740*/  VIADD R17, R5, 0xffffffff ;  /* 0xffffffff05117836 */ /* 0x000fc80000000000 */
[----:B------:R-:W-:Y:S01]  /*0750*/  @P4 IMAD.X R37, RZ, RZ, R37, P2 ;  /* 0x000000ffff254224 */ /* 0x000fe200010e0625 */
[----:B------:R-:W-:-:S04]  /*0760*/  ISETP.GE.U32.AND P2, PT, R17, UR10, PT ;  /* 0x0000000a11007c0c */ /* 0x000fc8000bf46070 */
[----:B------:R-:W-:-:S04]  /*0770*/  ISETP.NE.AND P2, PT, R17, RZ, !P2 ;  /* 0x000000ff1100720c */ /* 0x000fc80005745270 */
[----:B------:R-:W-:-:S13]  /*0780*/  PLOP3.LUT P4, PT, P2, P0, PT, 0x80, 0x8 ;  /* 0x000000000008781c */ /* 0x000fda0001781070 */
[----:B------:R-:W0:Y:S01]  /*0790*/  @P4 LDC.64 R34, c[0x0][0x380] ;  /* 0x0000e000ff224b82 */ /* 0x000e220000000a00 */
[----:B------:R-:W-:-:S05]  /*07a0*/  @P4 VIADD R17, R11, 0x9 ;  /* 0x000000090b114836 */ /* 0x000fca0000000000 */
[----:B0-----:R-:W-:-:S05]  /*07b0*/  @P4 IADD3 R34, P2, PT, R17, R34, RZ ;  /* 0x0000002211224210 */ /* 0x001fca0007f5e0ff */
[----:B------:R-:W-:Y:S01]  /*07c0*/  @P4 IMAD.X R35, RZ, RZ, R35, P2 ;  /* 0x000000ffff234224 */ /* 0x000fe200010e0623 */
[----:B------:R-:W-:-:S13]  /*07d0*/  ISETP.EQ.OR P2, PT, R5, RZ, !P0 ;  /* 0x000000ff0500720c */ /* 0x000fda0004742670 */
[----:B------:R-:W0:Y:S01]  /*07e0*/  @!P2 LDC.64 R32, c[0x0][0x380] ;  /* 0x0000e000ff20ab82 */ /* 0x000e220000000a00 */
[----:B------:R-:W-:Y:S01]  /*07f0*/  @!P2 VIADD R17, R11, 0xa ;  /* 0x0000000a0b11a836 */ /* 0x000fe20000000000 */
[----:B------:R-:W-:-:S04]  /*0800*/  P2R R29, PR, RZ, 0x10 ;  /* 0x00000010ff1d7803 */ /* 0x000fc80000000000 */
[----:B0-----:R-:W-:-:S05]  /*0810*/  @!P2 IADD3 R32, P4, PT, R17, R32, RZ ;  /* 0x000000201120a210 */ /* 0x001fca0007f9e0ff */
[----:B------:R-:W-:Y:S01]  /*0820*/  @!P2 IMAD.X R33, RZ, RZ, R33, P4 ;  /* 0x000000ffff21a224 */ /* 0x000fe200020e0621 */
[----:B------:R-:W-:-:S13]  /*0830*/  ISETP.NE.AND P2, PT, R16, RZ, PT ;  /* 0x000000ff1000720c */ /* 0x000fda0003f45270 */
[----:B------:R-:W4:Y:S01]  /*0840*/  @P2 LDG.E.U8 R16, desc[UR6][R40.64] ;  /* 0x0000000628102981 */ /* 0x000f22000c1e1100 */
[----:B---3--:R-:W-:Y:S02]  /*0850*/  @P3 IMAD.IADD R3, R3, 0x1, R22 ;  /* 0x0000000103033824 */ /* 0x008fe400078e0216 */
[----:B------:R-:W-:Y:S01]  /*0860*/  @P3 VIADD R0, R0, 0x1 ;  /* 0x0000000100003836 */ /* 0x000fe20000000000 */
[----:B------:R-:W-:-:S13]  /*0870*/  ISETP.GE.U32.OR P3, PT, R8, UR10, !P0 ;  /* 0x0000000a08007c0c */ /* 0x000fda000c766470 */
[----:B------:R-:W0:Y:S01]  /*0880*/  @!P3 LDC.64 R22, c[0x0][0x380] ;  /* 0x0000e000ff16bb82 */ /* 0x000e220000000a00 */
[----:B------:R-:W-:Y:S02]  /*0890*/  @!P3 VIADD R17, R11, 0xb ;  /* 0x0000000b0b11b836 */ /* 0x000fe40000000000 */
[----:B--2---:R-:W-:Y:S02]  /*08a0*/  @P1 IMAD.IADD R3, R3, 0x1, R20 ;  /* 0x0000000103031824 */ /* 0x004fe400078e0214 */
[----:B------:R-:W-:Y:S01]  /*08b0*/  @P1 VIADD R0, R0, 0x1 ;  /* 0x0000000100001836 */ /* 0x000fe20000000000 */
[----:B0-----:R-:W-:-:S05]  /*08c0*/  @!P3 IADD3 R22, P4, PT, R17, R22, RZ ;  /* 0x000000161116b210 */ /* 0x001fca0007f9e0ff */
[----:B------:R-:W-:Y:S01]  /*08d0*/  @!P3 IMAD.X R23, RZ, RZ, R23, P4 ;  /* 0x000000ffff17b224 */ /* 0x000fe200020e0617 */
[----:B------:R-:W-:Y:S01]  /*08e0*/  ISETP.NE.AND P3, PT, R13, RZ, PT ;  /* 0x000000ff0d00720c */ /* 0x000fe20003f65270 */
[----:B------:R-:W-:-:S05]  /*08f0*/  VIADD R13, R5, 0x2 ;  /* 0x00000002050d7836 */ /* 0x000fca0000000000 */
[----:B------:R-:W-:-:S04]  /*0900*/  ISETP.GE.U32.AND P1, PT, R13, UR10, PT ;  /* 0x0000000a0d007c0c */ /* 0x000fc8000bf26070 */
[----:B------:R-:W-:-:S03]  /*0910*/  ISETP.NE.AND P1, PT, R13, RZ, !P1 ;  /* 0x000000ff0d00720c */ /* 0x000fc60004f25270 */
[----:B------:R-:W2:Y:S01]  /*0920*/  @P3 LDG.E.U8 R18, desc[UR6][R18.64] ;  /* 0x0000000612123981 */ /* 0x000ea2000c1e1100 */
[----:B------:R-:W-:-:S13]  /*0930*/  PLOP3.LUT P4, PT, P1, P0, PT, 0x80, 0x8 ;  /* 0x000000000008781c */ /* 0x000fda0000f81070 */
[----:B------:R-:W0:Y:S01]  /*0940*/  @P4 LDC.64 R20, c[0x0][0x380] ;  /* 0x0000e000ff144b82 */ /* 0x000e220000000a00 */
[----:B------:R-:W-:Y:S01]  /*0950*/  @P4 VIADD R17, R11, 0xc ;  /* 0x0000000c0b114836 */ /* 0x000fe20000000000 */
[----:B------:R-:W-:-:S04]  /*0960*/  P2R R13, PR, RZ, 0x10 ;  /* 0x00000010ff0d7803 */ /* 0x000fc80000000000 */
[----:B0-----:R-:W-:-:S05]  /*0970*/  @P4 IADD3 R20, P1, PT, R17, R20, RZ ;  /* 0x0000001411144210 */ /* 0x001fca0007f3e0ff */
[----:B------:R-:W-:Y:S01]  /*0980*/  @P4 IMAD.X R21, RZ, RZ, R21, P1 ;  /* 0x000000ffff154224 */ /* 0x000fe200008e0615 */
[----:B------:R-:W-:Y:S01]  /*0990*/  ISETP.NE.AND P4, PT, R15, RZ, PT ;  /* 0x000000ff0f00720c */ /* 0x000fe20003f85270 */
[----:B----4-:R-:W-:-:S12]  /*09a0*/  @P2 IMAD.IADD R3, R3, 0x1, R16 ;  /* 0x0000000103032824 */ /* 0x010fd800078e0210 */
[----:B------:R0:W3:Y:S01]  /*09b0*/  @P4 LDG.E.U8 R16, desc[UR6][R26.64] ;  /* 0x000000061a104981 */ /* 0x0000e2000c1e1100 */
[----:B------:R-:W-:-:S05]  /*09c0*/  VIADD R15, R5, 0x3 ;  /* 0x00000003050f7836 */ /* 0x000fca0000000000 */
[----:B------:R-:W-:Y:S01]  /*09d0*/  ISETP.GE.U32.AND P1, PT, R15, UR10, PT ;  /* 0x0000000a0f007c0c */ /* 0x000fe2000bf26070 */
[----:B------:R-:W-:-:S03]  /*09e0*/  @P2 VIADD R0, R0, 0x1 ;  /* 0x0000000100002836 */ /* 0x000fc60000000000 */
[----:B------:R-:W-:-:S04]  /*09f0*/  ISETP.NE.AND P1, PT, R15, RZ, !P1 ;  /* 0x000000ff0f00720c */ /* 0x000fc80004f25270 */
[----:B------:R-:W-:-:S13]  /*0a00*/  PLOP3.LUT P2, PT, P1, P0, PT, 0x80, 0x8 ;  /* 0x000000000008781c */ /* 0x000fda0000f41070 */
[----:B------:R-:W-:Y:S02]  /*0a10*/  @P2 VIADD R15, R11, 0xd ;  /* 0x0000000d0b0f2836 */ /* 0x000fe40000000000 */
[----:B--2---:R-:W-:Y:S02]  /*0a20*/  @P3 IMAD.IADD R3, R3, 0x1, R18 ;  /* 0x0000000103033824 */ /* 0x004fe400078e0212 */
[----:B------:R-:W1:Y:S02]  /*0a30*/  @P2 LDC.64 R18, c[0x0][0x380] ;  /* 0x0000e000ff122b82 */ /* 0x000e640000000a00 */
[----:B-1----:R-:W-:Y:S01]  /*0a40*/  @P2 IADD3 R18, P1, PT, R15, R18, RZ ;  /* 0x000000120f122210 */ /* 0x002fe20007f3e0ff */
[----:B------:R-:W-:-:S04]  /*0a50*/  VIADD R15, R5, 0x4 ;  /* 0x00000004050f7836 */ /* 0x000fc80000000000 */
[----:B------:R-:W-:Y:S01]  /*0a60*/  @P2 IMAD.X R19, RZ, RZ, R19, P1 ;  /* 0x000000ffff132224 */ /* 0x000fe200008e0613 */
[----:B------:R-:W-:-:S04]  /*0a70*/  ISETP.GE.U32.AND P1, PT, R15, UR10, PT ;  /* 0x0000000a0f007c0c */ /* 0x000fc8000bf26070 */
[----:B------:R-:W-:-:S04]  /*0a80*/  ISETP.NE.AND P1, PT, R15, RZ, !P1 ;  /* 0x000000ff0f00720c */ /* 0x000fc80004f25270 */
[----:B------:R-:W-:Y:S02]  /*0a90*/  PLOP3.LUT P1, PT, P1, P0, PT, 0x80, 0x8 ;  /* 0x000000000008781c */ /* 0x000fe40000f21070 */
[----:B0-----:R-:W-:-:S11]  /*0aa0*/  P2R R26, PR, RZ, 0x4 ;  /* 0x00000004ff1a7803 */ /* 0x001fd60000000000 */
[----:B------:R-:W-:Y:S01]  /*0ab0*/  @P1 VIADD R15, R11, 0xe ;  /* 0x0000000e0b0f1836 */ /* 0x000fe20000000000 */
[----:B------:R-:W-:Y:S01]  /*0ac0*/  P2R R27, PR, RZ, 0x2 ;  /* 0x00000002ff1b7803 */ /* 0x000fe20000000000 */
[----:B------:R-:W-:Y:S02]  /*0ad0*/  @P3 VIADD R0, R0, 0x1 ;  /* 0x0000000100003836 */ /* 0x000fe40000000000 */
[----:B------:R-:W-:Y:S02]  /*0ae0*/  VIADD R25, R5, 0x6 ;  /* 0x0000000605197836 */ /* 0x000fe40000000000 */
[----:B------:R-:W-:Y:S02]  /*0af0*/  @P4 VIADD R0, R0, 0x1 ;  /* 0x0000000100004836 */ /* 0x000fe40000000000 */
[----:B---3--:R-:W-:Y:S02]  /*0b00*/  @P4 IMAD.IADD R3, R3, 0x1, R16 ;  /* 0x0000000103034824 */ /* 0x008fe400078e0210 */
[----:B------:R-:W0:Y:S02]  /*0b10*/  @P1 LDC.64 R16, c[0x0][0x380] ;  /* 0x0000e000ff101b82 */ /* 0x000e240000000a00 */
[----:B0-----:R-:W-:-:S05]  /*0b20*/  @P1 IADD3 R16, P2, PT, R15, R16, RZ ;  /* 0x000000100f101210 */ /* 0x001fca0007f5e0ff */
[----:B------:R-:W-:Y:S01]  /*0b30*/  @P1 IMAD.X R17, RZ, RZ, R17, P2 ;  /* 0x000000ffff111224 */ /* 0x000fe200010e0611 */
[----:B------:R-:W-:Y:S01]  /*0b40*/  ISETP.NE.AND P1, PT, R14, RZ, PT ;  /* 0x000000ff0e00720c */ /* 0x000fe20003f25270 */
[----:B------:R-:W-:-:S05]  /*0b50*/  VIADD R14, R5, 0x5 ;  /* 0x00000005050e7836 */ /* 0x000fca0000000000 */
[----:B------:R-:W-:-:S04]  /*0b60*/  ISETP.GE.U32.AND P2, PT, R14, UR10, PT ;  /* 0x0000000a0e007c0c */ /* 0x000fc8000bf46070 */
[----:B------:R-:W-:Y:S01]  /*0b70*/  ISETP.NE.AND P2, PT, R14, RZ, !P2 ;  /* 0x000000ff0e00720c */ /* 0x000fe20005745270 */
[----:B------:R-:W-:Y:S02]  /*0b80*/  @P5 IMAD.IADD R3, R3, 0x1, R28 ;  /* 0x0000000103035824 */ /* 0x000fe400078e021c */
[----:B------:R0:W2:Y:S01]  /*0b90*/  @P1 LDG.E.U8 R31, desc[UR6][R30.64] ;  /* 0x000000061e1f1981 */ /* 0x0000a2000c1e1100 */
[----:B------:R-:W-:-:S13]  /*0ba0*/  PLOP3.LUT P2, PT, P2, P0, PT, 0x80, 0x8 ;  /* 0x000000000008781c */ /* 0x000fda0001741070 */
[----:B------:R-:W1:Y:S01]  /*0bb0*/  @P2 LDC.64 R14, c[0x0][0x380] ;  /* 0x0000e000ff0e2b82 */ /* 0x000e620000000a00 */
[----:B------:R-:W-:Y:S01]  /*0bc0*/  @P2 VIADD R39, R11, 0xf ;  /* 0x0000000f0b272836 */ /* 0x000fe20000000000 */
[----:B------:R-:W-:-:S04]  /*0bd0*/  P2R R28, PR, RZ, 0x4 ;  /* 0x00000004ff1c7803 */ /* 0x000fc80000000000 */
[----:B-1----:R-:W-:-:S05]  /*0be0*/  @P2 IADD3 R14, P3, PT, R39, R14, RZ ;  /* 0x0000000e270e2210 */ /* 0x002fca0007f7e0ff */
[----:B------:R-:W-:Y:S01]  /*0bf0*/  @P2 IMAD.X R15, RZ, RZ, R15, P3 ;  /* 0x000000ffff0f2224 */ /* 0x000fe200018e060f */
[----:B------:R-:W-:Y:S02]  /*0c00*/  ISETP.NE.AND P2, PT, R12, RZ, PT ;  /* 0x000000ff0c00720c */ /* 0x000fe40003f45270 */
[----:B------:R-:W-:-:S04]  /*0c10*/  ISETP.GE.U32.AND P3, PT, R25, UR10, PT ;  /* 0x0000000a19007c0c */ /* 0x000fc8000bf66070 */
[----:B------:R-:W-:-:S04]  /*0c20*/  ISETP.NE.AND P3, PT, R25, RZ, !P3 ;  /* 0x000000ff1900720c */ /* 0x000fc80005f65270 */
[----:B------:R-:W-:-:S03]  /*0c30*/  PLOP3.LUT P3, PT, P3, P0, PT, 0x80, 0x8 ;  /* 0x000000000008781c */ /* 0x000fc60001f61070 */
[----:B------:R1:W3:Y:S01]  /*0c40*/  @P2 LDG.E.U8 R36, desc[UR6][R36.64] ;  /* 0x0000000624242981 */ /* 0x0002e2000c1e1100 */
[----:B-----5:R-:W-:-:S09]  /*0c50*/  @P6 IMAD.IADD R3, R3, 0x1, R24 ;  /* 0x0000000103036824 */ /* 0x020fd200078e0218 */
[----:B------:R-:W4:Y:S01]  /*0c60*/  @P3 LDC.64 R24, c[0x0][0x380] ;  /* 0x0000e000ff183b82 */ /* 0x000f220000000a00 */
[----:B------:R-:W-:Y:S01]  /*0c70*/  @P3 VIADD R39, R11, 0x10 ;  /* 0x000000100b273836 */ /* 0x000fe20000000000 */
[----:B0-----:R-:W-:-:S04]  /*0c80*/  P2R R30, PR, RZ, 0x8 ;  /* 0x00000008ff1e7803 */ /* 0x001fc80000000000 */
[----:B----4-:R-:W-:-:S05]  /*0c90*/  @P3 IADD3 R38, P4, PT, R39, R24, RZ ;  /* 0x0000001827263210 */ /* 0x010fca0007f9e0ff */
[----:B------:R-:W-:Y:S01]  /*0ca0*/  @P3 IMAD.X R39, RZ, RZ, R25, P4 ;  /* 0x000000ffff273224 */ /* 0x000fe200020e0619 */
[----:B------:R-:W-:-:S13]  /*0cb0*/  ISETP.NE.AND P3, PT, R29, RZ, PT ;  /* 0x000000ff1d00720c */ /* 0x000fda0003f65270 */
[----:B------:R0:W4:Y:S01]  /*0cc0*/  @P3 LDG.E.U8 R34, desc[UR6][R34.64] ;  /* 0x0000000622223981 */ /* 0x000122000c1e1100 */
[----:B------:R-:W-:Y:S02]  /*0cd0*/  VIADD R24, R5, 0x7 ;  /* 0x0000000705187836 */ /* 0x000fe40000000000 */
[----:B------:R-:W-:-:S03]  /*0ce0*/  @P5 VIADD R0, R0, 0x1 ;  /* 0x0000000100005836 */ /* 0x000fc60000000000 */
[----:B------:R-:W-:Y:S01]  /*0cf0*/  ISETP.GE.U32.AND P4, PT, R24, UR10, PT ;  /* 0x0000000a18007c0c */ /* 0x000fe2000bf86070 */
[----:B------:R-:W-:-:S03]  /*0d00*/  @P6 VIADD R0, R0, 0x1 ;  /* 0x0000000100006836 */ /* 0x000fc60000000000 */
[----:B------:R-:W-:-:S04]  /*0d10*/  ISETP.NE.AND P4, PT, R24, RZ, !P4 ;  /* 0x000000ff1800720c */ /* 0x000fc80006785270 */
[----:B------:R-:W-:-:S13]  /*0d20*/  PLOP3.LUT P6, PT, P4, P0, PT, 0x80, 0x8 ;  /* 0x000000000008781c */ /* 0x000fda00027c1070 */
[----:B------:R-:W5:Y:S01]  /*0d30*/  @P6 LDC.64 R24, c[0x0][0x380] ;  /* 0x0000e000ff186b82 */ /* 0x000f620000000a00 */
[----:B------:R-:W-:Y:S01]  /*0d40*/  @P6 VIADD R41, R11, 0x11 ;  /* 0x000000110b296836 */ /* 0x000fe20000000000 */
[----:B------:R-:W-:-:S04]  /*0d50*/  ISETP.NE.AND P2, PT, R13, RZ, PT ;  /* 0x000000ff0d00720c */ /* 0x000fc80003f45270 */
[----:B-----5:R-:W-:-:S05]  /*0d60*/  @P6 IADD3 R40, P4, PT, R41, R24, RZ ;  /* 0x0000001829286210 */ /* 0x020fca0007f9e0ff */
[----:B------:R-:W-:Y:S01]  /*0d70*/  @P6 IMAD.X R41, RZ, RZ, R25, P4 ;  /* 0x000000ffff296224 */ /* 0x000fe200020e0619 */
[----:B------:R-:W-:Y:S02]  /*0d80*/  P2R R25, PR, RZ, 0x4 ;  /* 0x00000004ff197803 */ /* 0x000fe40000000000 */
[----:B------:R-:W-:Y:S01]  /*0d90*/  ISETP.NE.AND P2, PT, R12, RZ, PT ;  /* 0x000000ff0c00720c */ /* 0x000fe20003f45270 */
[----:B------:R-:W-:-:S05]  /*0da0*/  VIADD R12, R5, 0x8 ;  /* 0x00000008050c7836 */ /* 0x000fca0000000000 */
[----:B------:R-:W-:-:S04]  /*0db0*/  ISETP.GE.U32.AND P4, PT, R12, UR10, PT ;  /* 0x0000000a0c007c0c */ /* 0x000fc8000bf86070 */
[----:B------:R-:W-:-:S04]  /*0dc0*/  ISETP.NE.AND P4, PT, R12, RZ, !P4 ;  /* 0x000000ff0c00720c */ /* 0x000fc80006785270 */
[----:B------:R-:W-:-:S13]  /*0dd0*/  PLOP3.LUT P5, PT, P4, P0, PT, 0x80, 0x8 ;  /* 0x000000000008781c */ /* 0x000fda00027a1070 */
[----:B------:R-:W5:Y:S01]  /*0de0*/  @P5 LDC.64 R12, c[0x0][0x380] ;  /* 0x0000e000ff0c5b82 */ /* 0x000f620000000a00 */
[----:B-1----:R-:W-:Y:S02]  /*0df0*/  @P5 VIADD R37, R11, 0x12 ;  /* 0x000000120b255836 */ /* 0x002fe40000000000 */
[----:B------:R-:W-:-:S04]  /*0e00*/  @P1 VIADD R0, R0, 0x1 ;  /* 0x0000000100001836 */ /* 0x000fc80000000000 */
[----:B------:R-:W-:Y:S01]  /*0e10*/  @P2 VIADD R0, R0, 0x1 ;  /* 0x0000000100002836 */ /* 0x000fe20000000000 */
[----:B------:R-:W-:Y:S02]  /*0e20*/  P2R R24, PR, RZ, 0x40 ;  /* 0x00000040ff187803 */ /* 0x000fe40000000000 */
[----:B------:R-:W-:Y:S01]  /*0e30*/  ISETP.EQ.OR P6, PT, R5, RZ, !P0 ;  /* 0x000000ff0500720c */ /* 0x000fe200047c2670 */
[----:B------:R-:W-:-:S12]  /*0e40*/  @P3 VIADD R0, R0, 0x1 ;  /* 0x0000000100003836 */ /* 0x000fd80000000000 */
[----:B------:R-:W4:Y:S01]  /*0e50*/  @!P6 LDG.E.U8 R32, desc[UR6][R32.64] ;  /* 0x000000062020e981 */ /* 0x000f22000c1e1100 */
[----:B--2---:R-:W-:-:S04]  /*0e60*/  @P1 IMAD.IADD R3, R3, 0x1, R31 ;  /* 0x0000000103031824 */ /* 0x004fc800078e021f */
[----:B---3--:R-:W-:Y:S01]  /*0e70*/  @P2 IMAD.IADD R3, R3, 0x1, R36 ;  /* 0x0000000103032824 */ /* 0x008fe200078e0224 */
[----:B-----5:R-:W-:Y:S01]  /*0e80*/  @P5 IADD3 R36, P4, PT, R37, R12, RZ ;  /* 0x0000000c25245210 */ /* 0x020fe20007f9e0ff */
[----:B------:R-:W-:-:S04]  /*0e90*/  VIADD R12, R5, 0x9 ;  /* 0x00000009050c7836 */ /* 0x000fc80000000000 */
[----:B------:R-:W-:Y:S01]  /*0ea0*/  @P5 IMAD.X R37, RZ, RZ, R13, P4 ;  /* 0x000000ffff255224 */ /* 0x000fe200020e060d */
[----:B------:R-:W-:-:S04]  /*0eb0*/  ISETP.GE.U32.AND P4, PT, R12, UR10, PT ;  /* 0x0000000a0c007c0c */ /* 0x000fc8000bf86070 */
[----:B------:R-:W-:Y:S01]  /*0ec0*/  ISETP.NE.AND P4, PT, R12, RZ, !P4 ;  /* 0x000000ff0c00720c */ /* 0x000fe20006785270 */
[----:B------:R-:W-:Y:S01]  /*0ed0*/  @!P6 VIADD R0, R0, 0x1 ;  /* 0x000000010000e836 */ /* 0x000fe20000000000 */
[----:B------:R-:W-:Y:S01]  /*0ee0*/  ISETP.NE.AND P1, PT, R26, RZ, PT ;  /* 0x000000ff1a00720c */ /* 0x000fe20003f25270 */
[----:B------:R-:W2:Y:S01]  /*0ef0*/  @P5 LDG.E.U8 R36, desc[UR6][R36.64] ;  /* 0x0000000624245981 */ /* 0x000ea2000c1e1100 */
[----:B------:R-:W-:-:S11]  /*0f00*/  PLOP3.LUT P4, PT, P4, P0, PT, 0x80, 0x8 ;  /* 0x000000000008781c */ /* 0x000fd60002781070 */
[----:B------:R-:W3:Y:S02]  /*0f10*/  @P1 LDG.E.U8 R18, desc[UR6][R18.64] ;  /* 0x0000000612121981 */ /* 0x000ee4000c1e1100 */
[----:B------:R-:W1:Y:S01]  /*0f20*/  @P4 LDC.64 R12, c[0x0][0x380] ;  /* 0x0000e000ff0c4b82 */ /* 0x000e620000000a00 */
[----:B0-----:R-:W-:Y:S02]  /*0f30*/  @P4 VIADD R35, R11, 0x13 ;  /* 0x000000130b234836 */ /* 0x001fe40000000000 */
[----:B----4-:R-:W-:-:S03]  /*0f40*/  @P3 IMAD.IADD R3, R3, 0x1, R34 ;  /* 0x0000000103033824 */ /* 0x010fc600078e0222 */
[----:B-1----:R-:W-:Y:S01]  /*0f50*/  @P4 IADD3 R34, P2, PT, R35, R12, RZ ;  /* 0x0000000c23224210 */ /* 0x002fe20007f5e0ff */
[----:B------:R-:W-:-:S04]  /*0f60*/  VIADD R12, R5, 0xa ;  /* 0x0000000a050c7836 */ /* 0x000fc80000000000 */
[----:B------:R-:W-:Y:S01]  /*0f70*/  @P4 IMAD.X R35, RZ, RZ, R13, P2 ;  /* 0x000000ffff234224 */ /* 0x000fe200010e060d */
[----:B------:R-:W-:Y:S02]  /*0f80*/  ISETP.GE.U32.AND P2, PT, R12, UR10, PT ;  /* 0x0000000a0c007c0c */ /* 0x000fe4000bf46070 */
[----:B------:R-:W-:Y:S02]  /*0f90*/  ISETP.GE.U32.OR P3, PT, R8, UR10, !P0 ;  /* 0x0000000a08007c0c */ /* 0x000fe4000c766470 */
[----:B------:R-:W-:Y:S01]  /*0fa0*/  ISETP.NE.AND P2, PT, R12, RZ, !P2 ;  /* 0x000000ff0c00720c */ /* 0x000fe20005745270 */
[----:B------:R-:W4:Y:S03]  /*0fb0*/  @P4 LDG.E.U8 R34, desc[UR6][R34.64] ;  /* 0x0000000622224981 */ /* 0x000f26000c1e1100 */
[----:B------:R-:W-:Y:S02]  /*0fc0*/  PLOP3.LUT P0, PT, P2, P0, PT, 0x80, 0x8 ;  /* 0x000000000008781c */ /* 0x000fe40001701070 */
[----:B------:R-:W-:-:S05]  /*0fd0*/  ISETP.NE.AND P2, PT, R25, RZ, PT ;  /* 0x000000ff1900720c */ /* 0x000fca0003f45270 */
[----:B------:R-:W5:Y:S06]  /*0fe0*/  @!P3 LDG.E.U8 R22, desc[UR6][R22.64] ;  /* 0x000000061616b981 */ /* 0x000f6c000c1e1100 */
[----:B------:R-:W0:Y:S02]  /*0ff0*/  @P0 LDC.64 R12, c[0x0][0x380] ;  /* 0x0000e000ff0c0b82 */ /* 0x000e240000000a00 */
[----:B------:R-:W2:Y:S01]  /*1000*/  @P2 LDG.E.U8 R20, desc[UR6][R20.64] ;  /* 0x0000000614142981 */ /* 0x000ea2000c1e1100 */
[----:B------:R-:W-:-:S04]  /*1010*/  @!P3 VIADD R0, R0, 0x1 ;  /* 0x000000010000b836 */ /* 0x000fc80000000000 */
[----:B------:R-:W-:Y:S02]  /*1020*/  @P2 VIADD R0, R0, 0x1 ;  /* 0x0000000100002836 */ /* 0x000fe40000000000 */
[----:B------:R-:W-:Y:S02]  /*1030*/  @P0 VIADD R25, R11, 0x14 ;  /* 0x000000140b190836 */ /* 0x000fe40000000000 */
[----:B------:R-:W-:Y:S02]  /*1040*/  @P1 VIADD R0, R0, 0x1 ;  /* 0x0000000100001836 */ /* 0x000fe40000000000 */
[----:B------:R-:W-:Y:S01]  /*1050*/  @!P6 IMAD.IADD R3, R3, 0x1, R32 ;  /* 0x000000010303e824 */ /* 0x000fe200078e0220 */
[----:B0-----:R-:W-:-:S05]  /*1060*/  @P0 IADD3 R12, P6, PT, R25, R12, RZ ;  /* 0x0000000c190c0210 */ /* 0x001fca0007fde0ff */
[----:B------:R-:W-:Y:S01]  /*1070*/  @P0 IMAD.X R13, RZ, RZ, R13, P6 ;  /* 0x000000ffff0d0224 */ /* 0x000fe200030e060d */
[----:B------:R-:W-:-:S04]  /*1080*/  ISETP.NE.AND P6, PT, R24, RZ, PT ;  /* 0x000000ff1800720c */ /* 0x000fc80003fc5270 */
[----:B------:R-:W4:Y:S09]  /*1090*/  @P0 LDG.E.U8 R12, desc[UR6][R12.64] ;  /* 0x000000060c0c0981 */ /* 0x000f32000c1e1100 */
[----:B------:R-:W4:Y:S01]  /*10a0*/  @P6 LDG.E.U8 R40, desc[UR6][R40.64] ;  /* 0x0000000628286981 */ /* 0x000f22000c1e1100 */
[----:B-----5:R-:W-:-:S04]  /*10b0*/  @!P3 IMAD.IADD R3, R3, 0x1, R22 ;  /* 0x000000010303b824 */ /* 0x020fc800078e0216 */
[----:B--2---:R-:W-:-:S04]  /*10c0*/  @P2 IMAD.IADD R3, R3, 0x1, R20 ;  /* 0x0000000103032824 */ /* 0x004fc800078e0214 */
[----:B---3--:R-:W-:Y:S01]  /*10d0*/  @P1 IMAD.IADD R3, R3, 0x1, R18 ;  /* 0x0000000103031824 */ /* 0x008fe200078e0212 */
[----:B------:R-:W-:Y:S02]  /*10e0*/  ISETP.NE.AND P1, PT, R27, RZ, PT ;  /* 0x000000ff1b00720c */ /* 0x000fe40003f25270 */
[----:B------:R-:W-:Y:S02]  /*10f0*/  ISETP.NE.AND P2, PT, R28, RZ, PT ;  /* 0x000000ff1c00720c */ /* 0x000fe40003f45270 */
[----:B------:R-:W-:-:S09]  /*1100*/  ISETP.NE.AND P3, PT, R30, RZ, PT ;  /* 0x000000ff1e00720c */ /* 0x000fd20003f65270 */
[----:B------:R-:W2:Y:S04]  /*1110*/  @P1 LDG.E.U8 R16, desc[UR6][R16.64] ;  /* 0x0000000610101981 */ /* 0x000ea8000c1e1100 */
[----:B------:R-:W3:Y:S04]  /*1120*/  @P2 LDG.E.U8 R14, desc[UR6][R14.64] ;  /* 0x000000060e0e2981 */ /* 0x000ee8000c1e1100 */
[----:B------:R-:W5:Y:S01]  /*1130*/  @P3 LDG.E.U8 R38, desc[UR6][R38.64] ;  /* 0x0000000626263981 */ /* 0x000f62000c1e1100 */
[----:B------:R-:W-:-:S04]  /*1140*/  @P1 VIADD R0, R0, 0x1 ;  /* 0x0000000100001836 */ /* 0x000fc80000000000 */
[----:B------:R-:W-:Y:S01]  /*1150*/  @P2 VIADD R0, R0, 0x1 ;  /* 0x0000000100002836 */ /* 0x000fe20000000000 */
[----:B------:R-:W-:-:S03]  /*1160*/  UIADD3 UR4, UPT, UPT, UR4, 0x1, URZ ;  /* 0x0000000104047890 */ /* 0x000fc6000fffe0ff */
[----:B------:R-:W-:Y:S01]  /*1170*/  @P3 VIADD R0, R0, 0x1 ;  /* 0x0000000100003836 */ /* 0x000fe20000000000 */
[----:B------:R-:W-:-:S03]  /*1180*/  UISETP.NE.AND UP0, UPT, UR4, 0xb, UPT ;  /* 0x0000000b0400788c */ /* 0x000fc6000bf05270 */
[----:B------:R-:W-:-:S04]  /*1190*/  @P6 VIADD R0, R0, 0x1 ;  /* 0x0000000100006836 */ /* 0x000fc80000000000 */
[----:B------:R-:W-:-:S04]  /*11a0*/  @P5 VIADD R0, R0, 0x1 ;  /* 0x0000000100005836 */ /* 0x000fc80000000000 */
[----:B------:R-:W-:Y:S02]  /*11b0*/  @P4 VIADD R0, R0, 0x1 ;  /* 0x0000000100004836 */ /* 0x000fe40000000000 */
[----:B------:R-:W-:Y:S02]  /*11c0*/  VIADD R10, R10, 0x1 ;  /* 0x000000010a0a7836 */ /* 0x000fe40000000000 */
[----:B------:R-:W-:Y:S02]  /*11d0*/  VIADD R11, R11, UR10 ;  /* 0x0000000a0b0b7c36 */ /* 0x000fe40008000000 */
[----:B------:R-:W-:Y:S02]  /*11e0*/  @P0 VIADD R0, R0, 0x1 ;  /* 0x0000000100000836 */ /* 0x000fe40000000000 */
[----:B--2---:R-:W-:-:S04]  /*11f0*/  @P1 IMAD.IADD R3, R3, 0x1, R16 ;  /* 0x0000000103031824 */ /* 0x004fc800078e0210 */
[----:B---3--:R-:W-:-:S04]  /*1200*/  @P2 IMAD.IADD R3, R3, 0x1, R14 ;  /* 0x0000000103032824 */ /* 0x008fc800078e020e */
[----:B-----5:R-:W-:-:S04]  /*1210*/  @P3 IMAD.IADD R3, R3, 0x1, R38 ;  /* 0x0000000103033824 */ /* 0x020fc800078e0226 */
[----:B----4-:R-:W-:-:S04]  /*1220*/  @P6 IMAD.IADD R3, R3, 0x1, R40 ;  /* 0x0000000103036824 */ /* 0x010fc800078e0228 */
[----:B------:R-:W-:-:S04]  /*1230*/  @P5 IMAD.IADD R3, R3, 0x1, R36 ;  /* 0x0000000103035824 */ /* 0x000fc800078e0224 */
[----:B------:R-:W-:-:S04]  /*1240*/  @P4 IMAD.IADD R3, R3, 0x1, R34 ;  /* 0x0000000103034824 */ /* 0x000fc800078e0222 */
[----:B------:R-:W-:Y:S01]  /*1250*/  @P0 IMAD.IADD R3, R3, 0x1, R12 ;  /* 0x0000000103030824 */ /* 0x000fe200078e020c */
[----:B------:R-:W-:Y:S06]  /*1260*/  BRA.U UP0, `(.L_x_0) ;  /* 0xfffffff100047547 */ /* 0x000fec000b83ffff */
[----:B------:R-:W0:Y:S01]  /*1270*/  I2F.U32.RP R4, R0 ;  /* 0x0000000000047306 */ /* 0x000e220000209000 */
[----:B------:R-:W-:Y:S01]  /*1280*/  IMAD.MOV R9, RZ, RZ, -R0 ;  /* 0x000000ffff097224 */ /* 0x000fe200078e0a00 */
[----:B------:R-:W1:Y:S01]  /*1290*/  LDCU.64 UR4, c[0x0][0x388] ;  /* 0x00007100ff0477ac */ /* 0x000e620008000a00 */
[----:B------:R-:W-:Y:S01]  /*12a0*/  ISETP.NE.U32.AND P2, PT, R0, RZ, PT ;  /* 0x000000ff0000720c */ /* 0x000fe20003f45070 */
[----:B------:R-:W-:-:S04]  /*12b0*/  IMAD R2, R2, UR10, R5 ;  /* 0x0000000a02027c24 */ /* 0x000fc8000f8e0205 */
[----:B0-----:R-:W0:Y:S02]  /*12c0*/  MUFU.RCP R4, R4 ;  /* 0x0000000400047308 */ /* 0x001e240000001000 */
[----:B0-----:R-:W-:-:S06]  /*12d0*/  VIADD R6, R4, 0xffffffe ;  /* 0x0ffffffe04067836 */ /* 0x001fcc0000000000 */
[----:B------:R0:W2:Y:S02]  /*12e0*/  F2I.FTZ.U32.TRUNC.NTZ R7, R6 ;  /* 0x0000000600077305 */ /* 0x0000a4000021f000 */
[----:B0-----:R-:W-:Y:S02]  /*12f0*/  IMAD.MOV.U32 R6, RZ, RZ, RZ ;  /* 0x000000ffff067224 */ /* 0x001fe400078e00ff */
[----:B--2---:R-:W-:-:S04]  /*1300*/  IMAD R9, R9, R7, RZ ;  /* 0x0000000709097224 */ /* 0x004fc800078e02ff */
[----:B------:R-:W-:-:S06]  /*1310*/  IMAD.HI.U32 R8, R7, R9, R6 ;  /* 0x0000000907087227 */ /* 0x000fcc00078e0006 */
[----:B------:R-:W-:-:S04]  /*1320*/  IMAD.HI.U32 R7, R8, R3, RZ ;  /* 0x0000000308077227 */ /* 0x000fc800078e00ff */
[----:B------:R-:W-:-:S04]  /*1330*/  IMAD.MOV R8, RZ, RZ, -R7 ;  /* 0x000000ffff087224 */ /* 0x000fc800078e0a07 */
[----:B------:R-:W-:-:S05]  /*1340*/  IMAD R3, R0, R8, R3 ;  /* 0x0000000800037224 */ /* 0x000fca00078e0203 */
[----:B------:R-:W-:-:S13]  /*1350*/  ISETP.GE.U32.AND P0, PT, R3, R0, PT ;  /* 0x000000000300720c */ /* 0x000fda0003f06070 */
[----:B------:R-:W-:Y:S02]  /*1360*/  @P0 IMAD.IADD R3, R3, 0x1, -R0 ;  /* 0x0000000103030824 */ /* 0x000fe400078e0a00 */
[----:B------:R-:W-:Y:S01]  /*1370*/  @P0 VIADD R7, R7, 0x1 ;  /* 0x0000000107070836 */ /* 0x000fe20000000000 */
[----:B-1----:R-:W-:Y:S02]  /*1380*/  IADD3 R2, P0, PT, R2, UR4, RZ ;  /* 0x0000000402027c10 */ /* 0x002fe4000ff1e0ff */
[----:B------:R-:W-:-:S03]  /*1390*/  ISETP.GE.U32.AND P1, PT, R3, R0, PT ;  /* 0x000000000300720c */ /* 0x000fc60003f26070 */
[----:B------:R-:W-:-:S10]  /*13a0*/  IMAD.X R3, RZ, RZ, UR5, P0 ;  /* 0x00000005ff037e24 */ /* 0x000fd400080e06ff */
[----:B------:R-:W-:Y:S01]  /*13b0*/  @P1 VIADD R7, R7, 0x1 ;  /* 0x0000000107071836 */ /* 0x000fe20000000000 */
[----:B------:R-:W-:-:S05]  /*13c0*/  @!P2 LOP3.LUT R7, RZ, R0, RZ, 0x33, !PT ;  /* 0x00000000ff07a212 */ /* 0x000fca00078e33ff */
[----:B------:R-:W-:Y:S01]  /*13d0*/  STG.E.U8 desc[UR6][R2.64], R7 ;  /* 0x0000000702007986 */ /* 0x000fe2000c101106 */
[----:B------:R-:W-:Y:S05]  /*13e0*/  EXIT ;  /* 0x000000000000794d */ /* 0x000fea0003800000 */
.L_x_1:
[----:B------:R-:W-:-:S00]  /*13f0*/  BRA `(.L_x_1) ;  /* 0xfffffffc00fc7947 */ /* 0x000fc0000383ffff */
[----:B------:R-:W-:-:S00]  /*1400*/  NOP ;  /* 0x0000000000007918 */ /* 0x000fc00000000000 */
[----:B------:R-:W-:-:S00]  /*1410*/  NOP ;  /* 0x0000000000007918 */ /* 0x000fc00000000000 */
[----:B------:R-:W-:-:S00]  /*1420*/  NOP ;  /* 0x0000000000007918 */ /* 0x000fc00000000000 */
[----:B------:R-:W-:-:S00]  /*1430*/  NOP ;  /* 0x0000000000007918 */ /* 0x000fc00000000000 */
[----:B------:R-:W-:-:S00]  /*1440*/  NOP ;  /* 0x0000000000007918 */ /* 0x000fc00000000000 */
[----:B------:R-:W-:-:S00]  /*1450*/  NOP ;  /* 0x0000000000007918 */ /* 0x000fc00000000000 */
[----:B------:R-:W-:-:S00]  /*1460*/  NOP ;  /* 0x0000000000007918 */ /* 0x000fc00000000000 */
[----:B------:R-:W-:-:S00]  /*1470*/  NOP ;  /* 0x0000000000007918 */ /* 0x000fc00000000000 */
.L_x_2:


//--------------------- .nv.shared.reserved.0     --------------------------
	.section	.nv.shared.reserved.0,"aw",@nobits
	.weak		__nv_reservedSMEM_offset_0_alias
	.size		__nv_reservedSMEM_offset_0_alias, 0, 64
	.other		__nv_reservedSMEM_offset_0_alias,@"STO_CUDA_RESERVED_SHARED STV_DEFAULT"
__nv_reservedSMEM_offset_0_alias:
	.zero		0
	.zero		64


//--------------------- .nv.constant0._Z9BlurImagePKhPhjj --------------------------
	.section	.nv.constant0._Z9BlurImagePKhPhjj,"a",@progbits
	.sectionflags	@""
	.align	4
.nv.constant0._Z9BlurImagePKhPhjj:
	.zero		920


//--------------------- SYMBOLS --------------------------

	.type		.nv.reservedSmem.offset0,@object
	.size		.nv.reservedSmem.offset0,0x4
